//
// Generated by NVIDIA NVVM Compiler
//
// Compiler Build ID: CL-36424714
// Cuda compilation tools, release 13.0, V13.0.88
// Based on NVVM 20.0.0
//

.version 9.0
.target sm_100
.address_size 64

	// .globl	_Z35multinomial_baddbmm_min_kernel_bf16PKfS0_S0_iiiPf

.visible .entry _Z35multinomial_baddbmm_min_kernel_bf16PKfS0_S0_iiiPf(
	.param .u64 .ptr .align 1 _Z35multinomial_baddbmm_min_kernel_bf16PKfS0_S0_iiiPf_param_0,
	.param .u64 .ptr .align 1 _Z35multinomial_baddbmm_min_kernel_bf16PKfS0_S0_iiiPf_param_1,
	.param .u64 .ptr .align 1 _Z35multinomial_baddbmm_min_kernel_bf16PKfS0_S0_iiiPf_param_2,
	.param .u32 _Z35multinomial_baddbmm_min_kernel_bf16PKfS0_S0_iiiPf_param_3,
	.param .u32 _Z35multinomial_baddbmm_min_kernel_bf16PKfS0_S0_iiiPf_param_4,
	.param .u32 _Z35multinomial_baddbmm_min_kernel_bf16PKfS0_S0_iiiPf_param_5,
	.param .u64 .ptr .align 1 _Z35multinomial_baddbmm_min_kernel_bf16PKfS0_S0_iiiPf_param_6
)
{
	.reg .pred 	%p<13>;
	.reg .b16 	%rs<175>;
	.reg .b32 	%r<38>;
	.reg .b32 	%f<140>;
	.reg .b64 	%rd<51>;

	ld.param.u64 	%rd17, [_Z35multinomial_baddbmm_min_kernel_bf16PKfS0_S0_iiiPf_param_0];
	ld.param.u64 	%rd18, [_Z35multinomial_baddbmm_min_kernel_bf16PKfS0_S0_iiiPf_param_1];
	ld.param.u64 	%rd15, [_Z35multinomial_baddbmm_min_kernel_bf16PKfS0_S0_iiiPf_param_2];
	ld.param.u32 	%r22, [_Z35multinomial_baddbmm_min_kernel_bf16PKfS0_S0_iiiPf_param_3];
	ld.param.u32 	%r20, [_Z35multinomial_baddbmm_min_kernel_bf16PKfS0_S0_iiiPf_param_4];
	ld.param.u32 	%r21, [_Z35multinomial_baddbmm_min_kernel_bf16PKfS0_S0_iiiPf_param_5];
	ld.param.u64 	%rd16, [_Z35multinomial_baddbmm_min_kernel_bf16PKfS0_S0_iiiPf_param_6];
	cvta.to.global.u64 	%rd1, %rd17;
	cvta.to.global.u64 	%rd2, %rd18;
	mov.u32 	%r23, %ctaid.y;
	mov.u32 	%r24, %ntid.y;
	mov.u32 	%r25, %tid.y;
	mad.lo.s32 	%r1, %r23, %r24, %r25;
	mov.u32 	%r26, %ctaid.x;
	mov.u32 	%r27, %ntid.x;
	mov.u32 	%r28, %tid.x;
	mad.lo.s32 	%r2, %r26, %r27, %r28;
	setp.ge.s32 	%p1, %r1, %r22;
	setp.ge.s32 	%p2, %r2, %r21;
	or.pred  	%p3, %p1, %p2;
	@%p3 bra 	$L__BB0_15;
	cvta.to.global.u64 	%rd19, %rd15;
	mad.lo.s32 	%r3, %r21, %r1, %r2;
	mul.wide.s32 	%rd20, %r3, 4;
	add.s64 	%rd21, %rd19, %rd20;
	ld.global.f32 	%f139, [%rd21];
	setp.lt.s32 	%p4, %r20, 1;
	@%p4 bra 	$L__BB0_14;
	mul.lo.s32 	%r4, %r20, %r1;
	and.b32  	%r5, %r20, 15;
	setp.lt.u32 	%p5, %r20, 16;
	mov.b32 	%r35, 0;
	@%p5 bra 	$L__BB0_5;
	and.b32  	%r35, %r20, 2147483632;
	neg.s32 	%r33, %r35;
	add.s64 	%rd48, %rd2, 32;
	mul.wide.u32 	%rd22, %r4, 4;
	add.s64 	%rd23, %rd22, %rd1;
	add.s64 	%rd47, %rd23, 32;
$L__BB0_4:
	.pragma "nounroll";
	ld.global.f32 	%f16, [%rd48+-32];
	// begin inline asm
	{  cvt.rn.bf16.f32 %rs1, %f16;}

	// end inline asm
	ld.global.f32 	%f17, [%rd47+-32];
	// begin inline asm
	{  cvt.rn.bf16.f32 %rs2, %f17;}

	// end inline asm
	// begin inline asm
	{ mul.bf16 %rs3,%rs1,%rs2; }

	// end inline asm
	// begin inline asm
	{ cvt.f32.bf16 %f18, %rs3;}

	// end inline asm
	add.f32 	%f64, %f139, %f18;
	ld.global.f32 	%f19, [%rd48+-28];
	// begin inline asm
	{  cvt.rn.bf16.f32 %rs7, %f19;}

	// end inline asm
	ld.global.f32 	%f20, [%rd47+-28];
	// begin inline asm
	{  cvt.rn.bf16.f32 %rs8, %f20;}

	// end inline asm
	// begin inline asm
	{ mul.bf16 %rs9,%rs7,%rs8; }

	// end inline asm
	// begin inline asm
	{ cvt.f32.bf16 %f21, %rs9;}

	// end inline asm
	add.f32 	%f65, %f64, %f21;
	ld.global.f32 	%f22, [%rd48+-24];
	// begin inline asm
	{  cvt.rn.bf16.f32 %rs13, %f22;}

	// end inline asm
	ld.global.f32 	%f23, [%rd47+-24];
	// begin inline asm
	{  cvt.rn.bf16.f32 %rs14, %f23;}

	// end inline asm
	// begin inline asm
	{ mul.bf16 %rs15,%rs13,%rs14; }

	// end inline asm
	// begin inline asm
	{ cvt.f32.bf16 %f24, %rs15;}

	// end inline asm
	add.f32 	%f66, %f65, %f24;
	ld.global.f32 	%f25, [%rd48+-20];
	// begin inline asm
	{  cvt.rn.bf16.f32 %rs19, %f25;}

	// end inline asm
	ld.global.f32 	%f26, [%rd47+-20];
	// begin inline asm
	{  cvt.rn.bf16.f32 %rs20, %f26;}

	// end inline asm
	// begin inline asm
	{ mul.bf16 %rs21,%rs19,%rs20; }

	// end inline asm
	// begin inline asm
	{ cvt.f32.bf16 %f27, %rs21;}

	// end inline asm
	add.f32 	%f67, %f66, %f27;
	ld.global.f32 	%f28, [%rd48+-16];
	// begin inline asm
	{  cvt.rn.bf16.f32 %rs25, %f28;}

	// end inline asm
	ld.global.f32 	%f29, [%rd47+-16];
	// begin inline asm
	{  cvt.rn.bf16.f32 %rs26, %f29;}

	// end inline asm
	// begin inline asm
	{ mul.bf16 %rs27,%rs25,%rs26; }

	// end inline asm
	// begin inline asm
	{ cvt.f32.bf16 %f30, %rs27;}

	// end inline asm
	add.f32 	%f68, %f67, %f30;
	ld.global.f32 	%f31, [%rd48+-12];
	// begin inline asm
	{  cvt.rn.bf16.f32 %rs31, %f31;}

	// end inline asm
	ld.global.f32 	%f32, [%rd47+-12];
	// begin inline asm
	{  cvt.rn.bf16.f32 %rs32, %f32;}

	// end inline asm
	// begin inline asm
	{ mul.bf16 %rs33,%rs31,%rs32; }

	// end inline asm
	// begin inline asm
	{ cvt.f32.bf16 %f33, %rs33;}

	// end inline asm
	add.f32 	%f69, %f68, %f33;
	ld.global.f32 	%f34, [%rd48+-8];
	// begin inline asm
	{  cvt.rn.bf16.f32 %rs37, %f34;}

	// end inline asm
	ld.global.f32 	%f35, [%rd47+-8];
	// begin inline asm
	{  cvt.rn.bf16.f32 %rs38, %f35;}

	// end inline asm
	// begin inline asm
	{ mul.bf16 %rs39,%rs37,%rs38; }

	// end inline asm
	// begin inline asm
	{ cvt.f32.bf16 %f36, %rs39;}

	// end inline asm
	add.f32 	%f70, %f69, %f36;
	ld.global.f32 	%f37, [%rd48+-4];
	// begin inline asm
	{  cvt.rn.bf16.f32 %rs43, %f37;}

	// end inline asm
	ld.global.f32 	%f38, [%rd47+-4];
	// begin inline asm
	{  cvt.rn.bf16.f32 %rs44, %f38;}

	// end inline asm
	// begin inline asm
	{ mul.bf16 %rs45,%rs43,%rs44; }

	// end inline asm
	// begin inline asm
	{ cvt.f32.bf16 %f39, %rs45;}

	// end inline asm
	add.f32 	%f71, %f70, %f39;
	ld.global.f32 	%f40, [%rd48];
	// begin inline asm
	{  cvt.rn.bf16.f32 %rs49, %f40;}

	// end inline asm
	ld.global.f32 	%f41, [%rd47];
	// begin inline asm
	{  cvt.rn.bf16.f32 %rs50, %f41;}

	// end inline asm
	// begin inline asm
	{ mul.bf16 %rs51,%rs49,%rs50; }

	// end inline asm
	// begin inline asm
	{ cvt.f32.bf16 %f42, %rs51;}

	// end inline asm
	add.f32 	%f72, %f71, %f42;
	ld.global.f32 	%f43, [%rd48+4];
	// begin inline asm
	{  cvt.rn.bf16.f32 %rs55, %f43;}

	// end inline asm
	ld.global.f32 	%f44, [%rd47+4];
	// begin inline asm
	{  cvt.rn.bf16.f32 %rs56, %f44;}

	// end inline asm
	// begin inline asm
	{ mul.bf16 %rs57,%rs55,%rs56; }

	// end inline asm
	// begin inline asm
	{ cvt.f32.bf16 %f45, %rs57;}

	// end inline asm
	add.f32 	%f73, %f72, %f45;
	ld.global.f32 	%f46, [%rd48+8];
	// begin inline asm
	{  cvt.rn.bf16.f32 %rs61, %f46;}

	// end inline asm
	ld.global.f32 	%f47, [%rd47+8];
	// begin inline asm
	{  cvt.rn.bf16.f32 %rs62, %f47;}

	// end inline asm
	// begin inline asm
	{ mul.bf16 %rs63,%rs61,%rs62; }

	// end inline asm
	// begin inline asm
	{ cvt.f32.bf16 %f48, %rs63;}

	// end inline asm
	add.f32 	%f74, %f73, %f48;
	ld.global.f32 	%f49, [%rd48+12];
	// begin inline asm
	{  cvt.rn.bf16.f32 %rs67, %f49;}

	// end inline asm
	ld.global.f32 	%f50, [%rd47+12];
	// begin inline asm
	{  cvt.rn.bf16.f32 %rs68, %f50;}

	// end inline asm
	// begin inline asm
	{ mul.bf16 %rs69,%rs67,%rs68; }

	// end inline asm
	// begin inline asm
	{ cvt.f32.bf16 %f51, %rs69;}

	// end inline asm
	add.f32 	%f75, %f74, %f51;
	ld.global.f32 	%f52, [%rd48+16];
	// begin inline asm
	{  cvt.rn.bf16.f32 %rs73, %f52;}

	// end inline asm
	ld.global.f32 	%f53, [%rd47+16];
	// begin inline asm
	{  cvt.rn.bf16.f32 %rs74, %f53;}

	// end inline asm
	// begin inline asm
	{ mul.bf16 %rs75,%rs73,%rs74; }

	// end inline asm
	// begin inline asm
	{ cvt.f32.bf16 %f54, %rs75;}

	// end inline asm
	add.f32 	%f76, %f75, %f54;
	ld.global.f32 	%f55, [%rd48+20];
	// begin inline asm
	{  cvt.rn.bf16.f32 %rs79, %f55;}

	// end inline asm
	ld.global.f32 	%f56, [%rd47+20];
	// begin inline asm
	{  cvt.rn.bf16.f32 %rs80, %f56;}

	// end inline asm
	// begin inline asm
	{ mul.bf16 %rs81,%rs79,%rs80; }

	// end inline asm
	// begin inline asm
	{ cvt.f32.bf16 %f57, %rs81;}

	// end inline asm
	add.f32 	%f77, %f76, %f57;
	ld.global.f32 	%f58, [%rd48+24];
	// begin inline asm
	{  cvt.rn.bf16.f32 %rs85, %f58;}

	// end inline asm
	ld.global.f32 	%f59, [%rd47+24];
	// begin inline asm
	{  cvt.rn.bf16.f32 %rs86, %f59;}

	// end inline asm
	// begin inline asm
	{ mul.bf16 %rs87,%rs85,%rs86; }

	// end inline asm
	// begin inline asm
	{ cvt.f32.bf16 %f60, %rs87;}

	// end inline asm
	add.f32 	%f78, %f77, %f60;
	ld.global.f32 	%f61, [%rd48+28];
	// begin inline asm
	{  cvt.rn.bf16.f32 %rs91, %f61;}

	// end inline asm
	ld.global.f32 	%f62, [%rd47+28];
	// begin inline asm
	{  cvt.rn.bf16.f32 %rs92, %f62;}

	// end inline asm
	// begin inline asm
	{ mul.bf16 %rs93,%rs91,%rs92; }

	// end inline asm
	// begin inline asm
	{ cvt.f32.bf16 %f63, %rs93;}

	// end inline asm
	add.f32 	%f139, %f78, %f63;
	add.s32 	%r33, %r33, 16;
	add.s64 	%rd48, %rd48, 64;
	add.s64 	%rd47, %rd47, 64;
	setp.ne.s32 	%p6, %r33, 0;
	@%p6 bra 	$L__BB0_4;
$L__BB0_5:
	setp.eq.s32 	%p7, %r5, 0;
	@%p7 bra 	$L__BB0_14;
	and.b32  	%r11, %r20, 7;
	setp.lt.u32 	%p8, %r5, 8;
	@%p8 bra 	$L__BB0_8;
	cvt.u64.u32 	%rd24, %r35;
	mul.wide.u32 	%rd25, %r35, 4;
	add.s64 	%rd26, %rd2, %rd25;
	ld.global.f32 	%f80, [%rd26];
	// begin inline asm
	{  cvt.rn.bf16.f32 %rs97, %f80;}

	// end inline asm
	add.s32 	%r30, %r35, %r4;
	mul.wide.u32 	%rd27, %r30, 4;
	add.s64 	%rd28, %rd1, %rd27;
	ld.global.f32 	%f81, [%rd28];
	// begin inline asm
	{  cvt.rn.bf16.f32 %rs98, %f81;}

	// end inline asm
	// begin inline asm
	{ mul.bf16 %rs99,%rs97,%rs98; }

	// end inline asm
	// begin inline asm
	{ cvt.f32.bf16 %f82, %rs99;}

	// end inline asm
	add.f32 	%f104, %f139, %f82;
	ld.global.f32 	%f83, [%rd26+4];
	// begin inline asm
	{  cvt.rn.bf16.f32 %rs103, %f83;}

	// end inline asm
	cvt.u64.u32 	%rd29, %r4;
	add.s64 	%rd30, %rd24, %rd29;
	shl.b64 	%rd31, %rd30, 2;
	add.s64 	%rd32, %rd1, %rd31;
	ld.global.f32 	%f84, [%rd32+4];
	// begin inline asm
	{  cvt.rn.bf16.f32 %rs104, %f84;}

	// end inline asm
	// begin inline asm
	{ mul.bf16 %rs105,%rs103,%rs104; }

	// end inline asm
	// begin inline asm
	{ cvt.f32.bf16 %f85, %rs105;}

	// end inline asm
	add.f32 	%f105, %f104, %f85;
	ld.global.f32 	%f86, [%rd26+8];
	// begin inline asm
	{  cvt.rn.bf16.f32 %rs109, %f86;}

	// end inline asm
	ld.global.f32 	%f87, [%rd32+8];
	// begin inline asm
	{  cvt.rn.bf16.f32 %rs110, %f87;}

	// end inline asm
	// begin inline asm
	{ mul.bf16 %rs111,%rs109,%rs110; }

	// end inline asm
	// begin inline asm
	{ cvt.f32.bf16 %f88, %rs111;}

	// end inline asm
	add.f32 	%f106, %f105, %f88;
	ld.global.f32 	%f89, [%rd26+12];
	// begin inline asm
	{  cvt.rn.bf16.f32 %rs115, %f89;}

	// end inline asm
	ld.global.f32 	%f90, [%rd32+12];
	// begin inline asm
	{  cvt.rn.bf16.f32 %rs116, %f90;}

	// end inline asm
	// begin inline asm
	{ mul.bf16 %rs117,%rs115,%rs116; }

	// end inline asm
	// begin inline asm
	{ cvt.f32.bf16 %f91, %rs117;}

	// end inline asm
	add.f32 	%f107, %f106, %f91;
	ld.global.f32 	%f92, [%rd26+16];
	// begin inline asm
	{  cvt.rn.bf16.f32 %rs121, %f92;}

	// end inline asm
	ld.global.f32 	%f93, [%rd32+16];
	// begin inline asm
	{  cvt.rn.bf16.f32 %rs122, %f93;}

	// end inline asm
	// begin inline asm
	{ mul.bf16 %rs123,%rs121,%rs122; }

	// end inline asm
	// begin inline asm
	{ cvt.f32.bf16 %f94, %rs123;}

	// end inline asm
	add.f32 	%f108, %f107, %f94;
	ld.global.f32 	%f95, [%rd26+20];
	// begin inline asm
	{  cvt.rn.bf16.f32 %rs127, %f95;}

	// end inline asm
	ld.global.f32 	%f96, [%rd32+20];
	// begin inline asm
	{  cvt.rn.bf16.f32 %rs128, %f96;}

	// end inline asm
	// begin inline asm
	{ mul.bf16 %rs129,%rs127,%rs128; }

	// end inline asm
	// begin inline asm
	{ cvt.f32.bf16 %f97, %rs129;}

	// end inline asm
	add.f32 	%f109, %f108, %f97;
	ld.global.f32 	%f98, [%rd26+24];
	// begin inline asm
	{  cvt.rn.bf16.f32 %rs133, %f98;}

	// end inline asm
	ld.global.f32 	%f99, [%rd32+24];
	// begin inline asm
	{  cvt.rn.bf16.f32 %rs134, %f99;}

	// end inline asm
	// begin inline asm
	{ mul.bf16 %rs135,%rs133,%rs134; }

	// end inline asm
	// begin inline asm
	{ cvt.f32.bf16 %f100, %rs135;}

	// end inline asm
	add.f32 	%f110, %f109, %f100;
	ld.global.f32 	%f101, [%rd26+28];
	// begin inline asm
	{  cvt.rn.bf16.f32 %rs139, %f101;}

	// end inline asm
	ld.global.f32 	%f102, [%rd32+28];
	// begin inline asm
	{  cvt.rn.bf16.f32 %rs140, %f102;}

	// end inline asm
	// begin inline asm
	{ mul.bf16 %rs141,%rs139,%rs140; }

	// end inline asm
	// begin inline asm
	{ cvt.f32.bf16 %f103, %rs141;}

	// end inline asm
	add.f32 	%f139, %f110, %f103;
	add.s32 	%r35, %r35, 8;
$L__BB0_8:
	setp.eq.s32 	%p9, %r11, 0;
	@%p9 bra 	$L__BB0_14;
	and.b32  	%r14, %r20, 3;
	setp.lt.u32 	%p10, %r11, 4;
	@%p10 bra 	$L__BB0_11;
	cvt.u64.u32 	%rd33, %r35;
	mul.wide.u32 	%rd34, %r35, 4;
	add.s64 	%rd35, %rd2, %rd34;
	ld.global.f32 	%f112, [%rd35];
	// begin inline asm
	{  cvt.rn.bf16.f32 %rs145, %f112;}

	// end inline asm
	add.s32 	%r31, %r35, %r4;
	mul.wide.u32 	%rd36, %r31, 4;
	add.s64 	%rd37, %rd1, %rd36;
	ld.global.f32 	%f113, [%rd37];
	// begin inline asm
	{  cvt.rn.bf16.f32 %rs146, %f113;}

	// end inline asm
	// begin inline asm
	{ mul.bf16 %rs147,%rs145,%rs146; }

	// end inline asm
	// begin inline asm
	{ cvt.f32.bf16 %f114, %rs147;}

	// end inline asm
	add.f32 	%f124, %f139, %f114;
	ld.global.f32 	%f115, [%rd35+4];
	// begin inline asm
	{  cvt.rn.bf16.f32 %rs151, %f115;}

	// end inline asm
	cvt.u64.u32 	%rd38, %r4;
	add.s64 	%rd39, %rd33, %rd38;
	shl.b64 	%rd40, %rd39, 2;
	add.s64 	%rd41, %rd1, %rd40;
	ld.global.f32 	%f116, [%rd41+4];
	// begin inline asm
	{  cvt.rn.bf16.f32 %rs152, %f116;}

	// end inline asm
	// begin inline asm
	{ mul.bf16 %rs153,%rs151,%rs152; }

	// end inline asm
	// begin inline asm
	{ cvt.f32.bf16 %f117, %rs153;}

	// end inline asm
	add.f32 	%f125, %f124, %f117;
	ld.global.f32 	%f118, [%rd35+8];
	// begin inline asm
	{  cvt.rn.bf16.f32 %rs157, %f118;}

	// end inline asm
	ld.global.f32 	%f119, [%rd41+8];
	// begin inline asm
	{  cvt.rn.bf16.f32 %rs158, %f119;}

	// end inline asm
	// begin inline asm
	{ mul.bf16 %rs159,%rs157,%rs158; }

	// end inline asm
	// begin inline asm
	{ cvt.f32.bf16 %f120, %rs159;}

	// end inline asm
	add.f32 	%f126, %f125, %f120;
	ld.global.f32 	%f121, [%rd35+12];
	// begin inline asm
	{  cvt.rn.bf16.f32 %rs163, %f121;}

	// end inline asm
	ld.global.f32 	%f122, [%rd41+12];
	// begin inline asm
	{  cvt.rn.bf16.f32 %rs164, %f122;}

	// end inline asm
	// begin inline asm
	{ mul.bf16 %rs165,%rs163,%rs164; }

	// end inline asm
	// begin inline asm
	{ cvt.f32.bf16 %f123, %rs165;}

	// end inline asm
	add.f32 	%f139, %f126, %f123;
	add.s32 	%r35, %r35, 4;
$L__BB0_11:
	setp.eq.s32 	%p11, %r14, 0;
	@%p11 bra 	$L__BB0_14;
	add.s32 	%r32, %r35, %r4;
	mul.wide.u32 	%rd42, %r32, 4;
	add.s64 	%rd50, %rd1, %rd42;
	mul.wide.u32 	%rd43, %r35, 4;
	add.s64 	%rd49, %rd2, %rd43;
	neg.s32 	%r37, %r14;
$L__BB0_13:
	.pragma "nounroll";
	ld.global.f32 	%f127, [%rd49];
	// begin inline asm
	{  cvt.rn.bf16.f32 %rs169, %f127;}

	// end inline asm
	ld.global.f32 	%f128, [%rd50];
	// begin inline asm
	{  cvt.rn.bf16.f32 %rs170, %f128;}

	// end inline asm
	// begin inline asm
	{ mul.bf16 %rs171,%rs169,%rs170; }

	// end inline asm
	// begin inline asm
	{ cvt.f32.bf16 %f129, %rs171;}

	// end inline asm
	add.f32 	%f139, %f139, %f129;
	add.s64 	%rd50, %rd50, 4;
	add.s64 	%rd49, %rd49, 4;
	add.s32 	%r37, %r37, 1;
	setp.ne.s32 	%p12, %r37, 0;
	@%p12 bra 	$L__BB0_13;
$L__BB0_14:
	min.f32 	%f130, %f139, 0f41200000;
	cvta.to.global.u64 	%rd44, %rd16;
	add.s64 	%rd46, %rd44, %rd20;
	st.global.f32 	[%rd46], %f130;
$L__BB0_15:
	ret;

}


// ===== COMPILED SASS (sm_100) =====

	.target	sm_100

	.elftype	@"ET_EXEC"


//--------------------- .note.nv.tkinfo           --------------------------
	.section	.note.nv.tkinfo,"",@"SHT_NOTE"
	.sectionflags	@"SHF_NOTE_NV_TKINFO"
	.tkinfo
        /*0018*/ 	.word	0x00000002
        /*0030*/ 	.string	""
        /*0030*/ 	.string	"ptxas"
        /*0030*/ 	.string	"Cuda compilation tools, release 13.0, V13.0.88"
        /*0030*/ 	.string	"Build cuda_13.0.r13.0/compiler.36424714_0"
        /*0030*/ 	.string	"-arch sm_100 -m 64 "



//--------------------- .note.nv.cuinfo           --------------------------
	.section	.note.nv.cuinfo,"",@"SHT_NOTE"
	.sectionflags	@"SHF_NOTE_NV_CUINFO"
        /*0018*/ 	.short	0x0002
        /*001a*/ 	.short	0x0064
        /*001c*/ 	.short	0x0082
	.zero		2


//--------------------- .nv.info                  --------------------------
	.section	.nv.info,"",@"SHT_CUDA_INFO"
	.align	4


	//----- nvinfo : EIATTR_REGCOUNT
	.align		4
        /*0000*/ 	.byte	0x04, 0x2f
        /*0002*/ 	.short	(.L_1 - .L_0)
	.align		4
.L_0:
        /*0004*/ 	.word	index@(_Z35multinomial_baddbmm_min_kernel_bf16PKfS0_S0_iiiPf)
        /*0008*/ 	.word	0x0000001e


	//----- nvinfo : EIATTR_FRAME_SIZE
	.align		4
.L_1:
        /*000c*/ 	.byte	0x04, 0x11
        /*000e*/ 	.short	(.L_3 - .L_2)
	.align		4
.L_2:
        /*0010*/ 	.word	index@(_Z35multinomial_baddbmm_min_kernel_bf16PKfS0_S0_iiiPf)
        /*0014*/ 	.word	0x00000000


	//----- nvinfo : EIATTR_MIN_STACK_SIZE
	.align		4
.L_3:
        /*0018*/ 	.byte	0x04, 0x12
        /*001a*/ 	.short	(.L_5 - .L_4)
	.align		4
.L_4:
        /*001c*/ 	.word	index@(_Z35multinomial_baddbmm_min_kernel_bf16PKfS0_S0_iiiPf)
        /*0020*/ 	.word	0x00000000
.L_5:


//--------------------- .nv.compat                --------------------------
	.section	.nv.compat,"",@"SHT_CUDA_COMPAT_INFO"
	.align	4
        /*0000*/ 	.byte	0x02, 0x09, 0x00, 0x00, 0x02, 0x02, 0x01, 0x00, 0x02, 0x05, 0x05, 0x00, 0x03, 0x07, 0x01, 0x01
        /*0010*/ 	.byte	0x02, 0x03, 0x00, 0x00, 0x02, 0x06, 0x01, 0x00, 0x04, 0x0b, 0x08, 0x00, 0x09, 0x00, 0x00, 0x00
        /*0020*/ 	.byte	0x00, 0x00, 0x00, 0x00


//--------------------- .nv.info._Z35multinomial_baddbmm_min_kernel_bf16PKfS0_S0_iiiPf --------------------------
	.section	.nv.info._Z35multinomial_baddbmm_min_kernel_bf16PKfS0_S0_iiiPf,"",@"SHT_CUDA_INFO"
	.sectionflags	@""
	.align	4


	//----- nvinfo : EIATTR_CUDA_API_VERSION
	.align		4
        /*0000*/ 	.byte	0x04, 0x37
        /*0002*/ 	.short	(.L_7 - .L_6)
.L_6:
        /*0004*/ 	.word	0x00000082


	//----- nvinfo : EIATTR_KPARAM_INFO
	.align		4
.L_7:
        /*0008*/ 	.byte	0x04, 0x17
        /*000a*/ 	.short	(.L_9 - .L_8)
.L_8:
        /*000c*/ 	.word	0x00000000
        /*0010*/ 	.short	0x0006
        /*0012*/ 	.short	0x0028
        /*0014*/ 	.byte	0x00, 0xf5, 0x21, 0x00


	//----- nvinfo : EIATTR_KPARAM_INFO
	.align		4
.L_9:
        /*0018*/ 	.byte	0x04, 0x17
        /*001a*/ 	.short	(.L_11 - .L_10)
.L_10:
        /*001c*/ 	.word	0x00000000
        /*0020*/ 	.short	0x0005
        /*0022*/ 	.short	0x0020
        /*0024*/ 	.byte	0x00, 0xf0, 0x11, 0x00


	//----- nvinfo : EIATTR_KPARAM_INFO
	.align		4
.L_11:
        /*0028*/ 	.byte	0x04, 0x17
        /*002a*/ 	.short	(.L_13 - .L_12)
.L_12:
        /*002c*/ 	.word	0x00000000
        /*0030*/ 	.short	0x0004
        /*0032*/ 	.short	0x001c
        /*0034*/ 	.byte	0x00, 0xf0, 0x11, 0x00


	//----- nvinfo : EIATTR_KPARAM_INFO
	.align		4
.L_13:
        /*0038*/ 	.byte	0x04, 0x17
        /*003a*/ 	.short	(.L_15 - .L_14)
.L_14:
        /*003c*/ 	.word	0x00000000
        /*0040*/ 	.short	0x0003
        /*0042*/ 	.short	0x0018
        /*0044*/ 	.byte	0x00, 0xf0, 0x11, 0x00


	//----- nvinfo : EIATTR_KPARAM_INFO
	.align		4
.L_15:
        /*0048*/ 	.byte	0x04, 0x17
        /*004a*/ 	.short	(.L_17 - .L_16)
.L_16:
        /*004c*/ 	.word	0x00000000
        /*0050*/ 	.short	0x0002
        /*0052*/ 	.short	0x0010
        /*0054*/ 	.byte	0x00, 0xf5, 0x21, 0x00


	//----- nvinfo : EIATTR_KPARAM_INFO
	.align		4
.L_17:
        /*0058*/ 	.byte	0x04, 0x17
        /*005a*/ 	.short	(.L_19 - .L_18)
.L_18:
        /*005c*/ 	.word	0x00000000
        /*0060*/ 	.short	0x0001
        /*0062*/ 	.short	0x0008
        /*0064*/ 	.byte	0x00, 0xf5, 0x21, 0x00


	//----- nvinfo : EIATTR_KPARAM_INFO
	.align		4
.L_19:
        /*0068*/ 	.byte	0x04, 0x17
        /*006a*/ 	.short	(.L_21 - .L_20)
.L_20:
        /*006c*/ 	.word	0x00000000
        /*0070*/ 	.short	0x0000
        /*0072*/ 	.short	0x0000
        /*0074*/ 	.byte	0x00, 0xf5, 0x21, 0x00


	//----- nvinfo : EIATTR_SPARSE_MMA_MASK
	.align		4
.L_21:
        /*0078*/ 	.byte	0x03, 0x50
        /*007a*/ 	.short	0x0000


	//----- nvinfo : EIATTR_MAXREG_COUNT
	.align		4
        /*007c*/ 	.byte	0x03, 0x1b
        /*007e*/ 	.short	0x00ff


	//----- nvinfo : EIATTR_MERCURY_ISA_VERSION
	.align		4
        /*0080*/ 	.byte	0x03, 0x5f
        /*0082*/ 	.short	0x0101


	//----- nvinfo : EIATTR_VRC_CTA_INIT_COUNT
	.align		4
        /*0084*/ 	.byte	0x02, 0x4a
	.zero		1
	.zero		1


	//----- nvinfo : EIATTR_EXIT_INSTR_OFFSETS
	.align		4
        /*0088*/ 	.byte	0x04, 0x1c
        /*008a*/ 	.short	(.L_23 - .L_22)


	//   ....[0]....
.L_22:
        /*008c*/ 	.word	0x000000d0


	//   ....[1]....
        /*0090*/ 	.word	0x00001250


	//----- nvinfo : EIATTR_CBANK_PARAM_SIZE
	.align		4
.L_23:
        /*0094*/ 	.byte	0x03, 0x19
        /*0096*/ 	.short	0x0030


	//----- nvinfo : EIATTR_PARAM_CBANK
	.align		4
        /*0098*/ 	.byte	0x04, 0x0a
        /*009a*/ 	.short	(.L_25 - .L_24)
	.align		4
.L_24:
        /*009c*/ 	.word	index@(.nv.constant0._Z35multinomial_baddbmm_min_kernel_bf16PKfS0_S0_iiiPf)
        /*00a0*/ 	.short	0x0380
        /*00a2*/ 	.short	0x0030


	//----- nvinfo : EIATTR_SW_WAR
	.align		4
.L_25:
        /*00a4*/ 	.byte	0x04, 0x36
        /*00a6*/ 	.short	(.L_27 - .L_26)
.L_26:
        /*00a8*/ 	.word	0x00000008
.L_27:


//--------------------- .nv.callgraph             --------------------------
	.section	.nv.callgraph,"",@"SHT_CUDA_CALLGRAPH"
	.align	4
	.sectionentsize	8
	.align		4
        /*0000*/ 	.word	0x00000000
	.align		4
        /*0004*/ 	.word	0xffffffff
	.align		4
        /*0008*/ 	.word	0x00000000
	.align		4
        /*000c*/ 	.word	0xfffffffe
	.align		4
        /*0010*/ 	.word	0x00000000
	.align		4
        /*0014*/ 	.word	0xfffffffd
	.align		4
        /*0018*/ 	.word	0x00000000
	.align		4
        /*001c*/ 	.word	0xfffffffc


//--------------------- .text._Z35multinomial_baddbmm_min_kernel_bf16PKfS0_S0_iiiPf --------------------------
	.section	.text._Z35multinomial_baddbmm_min_kernel_bf16PKfS0_S0_iiiPf,"ax",@progbits
	.align	128
        .global         _Z35multinomial_baddbmm_min_kernel_bf16PKfS0_S0_iiiPf
        .type           _Z35multinomial_baddbmm_min_kernel_bf16PKfS0_S0_iiiPf,@function
        .size           _Z35multinomial_baddbmm_min_kernel_bf16PKfS0_S0_iiiPf,(.L_x_7 - _Z35multinomial_baddbmm_min_kernel_bf16PKfS0_S0_iiiPf)
        .other          _Z35multinomial_baddbmm_min_kernel_bf16PKfS0_S0_iiiPf,@"STO_CUDA_ENTRY STV_DEFAULT"
_Z35multinomial_baddbmm_min_kernel_bf16PKfS0_S0_iiiPf:
.text._Z35multinomial_baddbmm_min_kernel_bf16PKfS0_S0_iiiPf:
[----:B------:R-:W-:Y:S01]  /*0000*/  LDC R1, c[0x0][0x37c] ;  /* 0x0000df00ff017b82 */ /* 0x000fe20000000800 */
[----:B------:R-:W0:Y:S07]  /*0010*/  S2R R0, SR_TID.X ;  /* 0x0000000000007919 */ /* 0x000e2e0000002100 */
[----:B------:R-:W1:Y:S01]  /*0020*/  LDC R6, c[0x0][0x364] ;  /* 0x0000d900ff067b82 */ /* 0x000e620000000800 */
[----:B------:R-:W2:Y:S01]  /*0030*/  LDCU UR6, c[0x0][0x3a0] ;  /* 0x00007400ff0677ac */ /* 0x000ea20008000800 */
[----:B------:R-:W1:Y:S01]  /*0040*/  S2R R5, SR_TID.Y ;  /* 0x0000000000057919 */ /* 0x000e620000002200 */
[----:B------:R-:W3:Y:S05]  /*0050*/  LDCU UR7, c[0x0][0x398] ;  /* 0x00007300ff0777ac */ /* 0x000eea0008000800 */
[----:B------:R-:W0:Y:S08]  /*0060*/  S2UR UR5, SR_CTAID.X ;  /* 0x00000000000579c3 */ /* 0x000e300000002500 */
[----:B------:R-:W0:Y:S08]  /*0070*/  LDC R3, c[0x0][0x360] ;  /* 0x0000d800ff037b82 */ /* 0x000e300000000800 */
[----:B------:R-:W1:Y:S01]  /*0080*/  S2UR UR4, SR_CTAID.Y ;  /* 0x00000000000479c3 */ /* 0x000e620000002600 */
[----:B0-----:R-:W-:-:S05]  /*0090*/  IMAD R3, R3, UR5, R0 ;  /* 0x0000000503037c24 */ /* 0x001fca000f8e0200 */
[----:B--2---:R-:W-:Y:S01]  /*00a0*/  ISETP.GE.AND P0, PT, R3, UR6, PT ;  /* 0x0000000603007c0c */ /* 0x004fe2000bf06270 */
[----:B-1----:R-:W-:-:S05]  /*00b0*/  IMAD R6, R6, UR4, R5 ;  /* 0x0000000406067c24 */ /* 0x002fca000f8e0205 */
[----:B---3--:R-:W-:-:S13]  /*00c0*/  ISETP.GE.OR P0, PT, R6, UR7, P0 ;  /* 0x0000000706007c0c */ /* 0x008fda0008706670 */
[----:B------:R-:W-:Y:S05]  /*00d0*/  @P0 EXIT ;  /* 0x000000000000094d */ /* 0x000fea0003800000 */
[----:B------:R-:W0:Y:S01]  /*00e0*/  LDC.64 R12, c[0x0][0x390] ;  /* 0x0000e400ff0c7b82 */ /* 0x000e220000000a00 */
[----:B------:R-:W1:Y:S01]  /*00f0*/  LDCU.64 UR10, c[0x0][0x358] ;  /* 0x00006b00ff0a77ac */ /* 0x000e620008000a00 */
[----:B------:R-:W-:Y:S01]  /*0100*/  IMAD R0, R6, UR6, R3 ;  /* 0x0000000606007c24 */ /* 0x000fe2000f8e0203 */
[----:B------:R-:W2:Y:S03]  /*0110*/  LDCU UR6, c[0x0][0x39c] ;  /* 0x00007380ff0677ac */ /* 0x000ea60008000800 */
[----:B0-----:R-:W-:-:S06]  /*0120*/  IMAD.WIDE R12, R0, 0x4, R12 ;  /* 0x00000004000c7825 */ /* 0x001fcc00078e020c */
[----:B-1----:R0:W5:Y:S01]  /*0130*/  LDG.E R12, desc[UR10][R12.64] ;  /* 0x0000000a0c0c7981 */ /* 0x002162000c1e1900 */
[----:B--2---:R-:W-:-:S09]  /*0140*/  UISETP.GE.AND UP0, UPT, UR6, 0x1, UPT ;  /* 0x000000010600788c */ /* 0x004fd2000bf06270 */
[----:B0-----:R-:W-:Y:S05]  /*0150*/  BRA.U !UP0, `(.L_x_0) ;  /* 0x00000011082c7547 */ /* 0x001fea000b800000 */
[----:B------:R-:W-:Y:S01]  /*0160*/  UISETP.GE.U32.AND UP1, UPT, UR6, 0x10, UPT ;  /* 0x000000100600788c */ /* 0x000fe2000bf26070 */
[----:B------:R-:W-:Y:S01]  /*0170*/  HFMA2 R7, -RZ, RZ, 0, 0 ;  /* 0x00000000ff077431 */ /* 0x000fe200000001ff */
[----:B------:R-:W-:Y:S02]  /*0180*/  ULOP3.LUT UR7, UR6, 0xf, URZ, 0xc0, !UPT ;  /* 0x0000000f06077892 */ /* 0x000fe4000f8ec0ff */
[----:B------:R-:W-:Y:S02]  /*0190*/  IMAD R6, R6, UR6, RZ ;  /* 0x0000000606067c24 */ /* 0x000fe4000f8e02ff */
[----:B------:R-:W-:-:S03]  /*01a0*/  UISETP.NE.AND UP0, UPT, UR7, URZ, UPT ;  /* 0x000000ff0700728c */ /* 0x000fc6000bf05270 */
[----:B------:R-:W-:Y:S08]  /*01b0*/  BRA.U !UP1, `(.L_x_1) ;  /* 0x0000000509e87547 */ /* 0x000ff0000b800000 */
[----:B------:R-:W0:Y:S01]  /*01c0*/  LDC.64 R2, c[0x0][0x380] ;  /* 0x0000e000ff027b82 */ /* 0x000e220000000a00 */
[----:B------:R-:W1:Y:S01]  /*01d0*/  LDCU.64 UR4, c[0x0][0x388] ;  /* 0x00007100ff0477ac */ /* 0x000e620008000a00 */
[----:B------:R-:W-:-:S04]  /*01e0*/  ULOP3.LUT UR8, UR6, 0x7ffffff0, URZ, 0xc0, !UPT ;  /* 0x7ffffff006087892 */ /* 0x000fc8000f8ec0ff */
[----:B------:R-:W-:Y:S02]  /*01f0*/  UIADD3 UR9, UPT, UPT, -UR8, URZ, URZ ;  /* 0x000000ff08097290 */ /* 0x000fe4000fffe1ff */
[----:B------:R-:W-:Y:S01]  /*0200*/  MOV R7, UR8 ;  /* 0x0000000800077c02 */ /* 0x000fe20008000f00 */
[----:B-1----:R-:W-:-:S04]  /*0210*/  UIADD3 UR4, UP1, UPT, UR4, 0x20, URZ ;  /* 0x0000002004047890 */ /* 0x002fc8000ff3e0ff */
[----:B------:R-:W-:Y:S01]  /*0220*/  UIADD3.X UR5, UPT, UPT, URZ, UR5, URZ, UP1, !UPT ;  /* 0x00000005ff057290 */ /* 0x000fe20008ffe4ff */
[----:B0-----:R-:W-:-:S04]  /*0230*/  IMAD.WIDE.U32 R2, R6, 0x4, R2 ;  /* 0x0000000406027825 */ /* 0x001fc800078e0002 */
[----:B------:R-:W-:Y:S01]  /*0240*/  IMAD.U32 R4, RZ, RZ, UR4 ;  /* 0x00000004ff047e24 */ /* 0x000fe2000f8e00ff */
[----:B------:R-:W-:Y:S02]  /*0250*/  IADD3 R2, P0, PT, R2, 0x20, RZ ;  /* 0x0000002002027810 */ /* 0x000fe40007f1e0ff */
[----:B------:R-:W-:-:S03]  /*0260*/  MOV R5, UR5 ;  /* 0x0000000500057c02 */ /* 0x000fc60008000f00 */
[----:B------:R-:W-:-:S08]  /*0270*/  IMAD.X R3, RZ, RZ, R3, P0 ;  /* 0x000000ffff037224 */ /* 0x000fd000000e0603 */
.L_x_2:
[----:B------:R-:W2:Y:S04]  /*0280*/  LDG.E R13, desc[UR10][R4.64+-0x20] ;  /* 0xffffe00a040d7981 */ /* 0x000ea8000c1e1900 */
[----:B------:R-:W2:Y:S04]  /*0290*/  LDG.E R22, desc[UR10][R2.64+-0x20] ;  /* 0xffffe00a02167981 */ /* 0x000ea8000c1e1900 */
[----:B------:R-:W3:Y:S04]  /*02a0*/  LDG.E R23, desc[UR10][R4.64+-0x1c] ;  /* 0xffffe40a04177981 */ /* 0x000ee8000c1e1900 */
[----:B------:R-:W3:Y:S04]  /*02b0*/  LDG.E R24, desc[UR10][R2.64+-0x1c] ;  /* 0xffffe40a02187981 */ /* 0x000ee8000c1e1900 */
[----:B------:R-:W4:Y:S04]  /*02c0*/  LDG.E R19, desc[UR10][R4.64+-0x18] ;  /* 0xffffe80a04137981 */ /* 0x000f28000c1e1900 */
        /* <DEDUP_REMOVED lines=10> */
[----:B------:R-:W4:Y:S01]  /*0370*/  LDG.E R11, desc[UR10][R2.64+-0x4] ;  /* 0xfffffc0a020b7981 */ /* 0x000f22000c1e1900 */
[----:B--2---:R-:W-:-:S05]  /*0380*/  F2FP.BF16.F32.PACK_AB R13, R22, R13 ;  /* 0x0000000d160d723e */ /* 0x004fca00000010ff */
[----:B------:R-:W-:Y:S01]  /*0390*/  HMUL2.BF16_V2 R13, R13.H0_H0, R13.H1_H1 ;  /* 0x3000000d0d0d7232 */ /* 0x000fe20000200800 */
[----:B---3--:R-:W-:-:S04]  /*03a0*/  F2FP.BF16.F32.PACK_AB R23, R24, R23 ;  /* 0x000000171817723e */ /* 0x008fc800000010ff */
[----:B------:R-:W-:Y:S02]  /*03b0*/  IMAD.U32 R13, R13, 0x10000, RZ ;  /* 0x000100000d0d7824 */ /* 0x000fe400078e00ff */
[----:B------:R-:W-:Y:S02]  /*03c0*/  HMUL2.BF16_V2 R23, R23.H0_H0, R23.H1_H1 ;  /* 0x3000001717177232 */ /* 0x000fe40000200800 */
[----:B-----5:R-:W-:Y:S01]  /*03d0*/  FADD R22, R13, R12 ;  /* 0x0000000c0d167221 */ /* 0x020fe20000000000 */
[----:B----4-:R-:W-:Y:S01]  /*03e0*/  F2FP.BF16.F32.PACK_AB R18, R18, R19 ;  /* 0x000000131212723e */ /* 0x010fe200000010ff */
[----:B------:R-:W2:Y:S01]  /*03f0*/  LDG.E R12, desc[UR10][R4.64] ;  /* 0x0000000a040c7981 */ /* 0x000ea2000c1e1900 */
[----:B------:R-:W-:-:S03]  /*0400*/  SHF.L.U32 R23, R23, 0x10, RZ ;  /* 0x0000001017177819 */ /* 0x000fc600000006ff */
[----:B------:R-:W-:Y:S01]  /*0410*/  HMUL2.BF16_V2 R18, R18.H0_H0, R18.H1_H1 ;  /* 0x3000001212127232 */ /* 0x000fe20000200800 */
[----:B------:R-:W2:Y:S01]  /*0420*/  LDG.E R13, desc[UR10][R2.64] ;  /* 0x0000000a020d7981 */ /* 0x000ea2000c1e1900 */
[----:B------:R-:W-:Y:S01]  /*0430*/  F2FP.BF16.F32.PACK_AB R19, R20, R15 ;  /* 0x0000000f1413723e */ /* 0x000fe200000010ff */
[----:B------:R-:W-:Y:S02]  /*0440*/  FADD R20, R22, R23 ;  /* 0x0000001716147221 */ /* 0x000fe40000000000 */
[----:B------:R-:W3:Y:S02]  /*0450*/  LDG.E R15, desc[UR10][R4.64+0x4] ;  /* 0x0000040a040f7981 */ /* 0x000ee4000c1e1900 */
[----:B------:R-:W-:Y:S01]  /*0460*/  HMUL2.BF16_V2 R22, R19.H0_H0, R19.H1_H1 ;  /* 0x3000001313167232 */ /* 0x000fe20000200800 */
[----:B------:R-:W-:Y:S02]  /*0470*/  F2FP.BF16.F32.PACK_AB R21, R14, R21 ;  /* 0x000000150e15723e */ /* 0x000fe400000010ff */
[----:B------:R-:W3:Y:S01]  /*0480*/  LDG.E R14, desc[UR10][R2.64+0x4] ;  /* 0x0000040a020e7981 */ /* 0x000ee2000c1e1900 */
[----:B------:R-:W-:-:S02]  /*0490*/  F2FP.BF16.F32.PACK_AB R19, R16, R17 ;  /* 0x000000111013723e */ /* 0x000fc400000010ff */
[----:B------:R-:W-:Y:S01]  /*04a0*/  PRMT R16, R18, 0x7610, R16 ;  /* 0x0000761012107816 */ /* 0x000fe20000000010 */
[----:B------:R-:W-:Y:S01]  /*04b0*/  HMUL2.BF16_V2 R24, R21.H0_H0, R21.H1_H1 ;  /* 0x3000001515187232 */ /* 0x000fe20000200800 */
[----:B------:R-:W4:Y:S03]  /*04c0*/  LDG.E R18, desc[UR10][R4.64+0x8] ;  /* 0x0000080a04127981 */ /* 0x000f26000c1e1900 */
[----:B------:R-:W-:Y:S01]  /*04d0*/  IMAD.U32 R21, R16, 0x10000, RZ ;  /* 0x0001000010157824 */ /* 0x000fe200078e00ff */
[----:B------:R-:W4:Y:S01]  /*04e0*/  LDG.E R17, desc[UR10][R2.64+0x8] ;  /* 0x0000080a02117981 */ /* 0x000f22000c1e1900 */
[----:B------:R-:W-:Y:S01]  /*04f0*/  SHF.L.U32 R23, R22, 0x10, RZ ;  /* 0x0000001016177819 */ /* 0x000fe200000006ff */
[----:B------:R-:W-:Y:S02]  /*0500*/  HMUL2.BF16_V2 R25, R19.H0_H0, R19.H1_H1 ;  /* 0x3000001313197232 */ /* 0x000fe40000200800 */
[----:B------:R-:W-:Y:S01]  /*0510*/  FADD R20, R20, R21 ;  /* 0x0000001514147221 */ /* 0x000fe20000000000 */
[----:B------:R-:W4:Y:S01]  /*0520*/  LDG.E R19, desc[UR10][R4.64+0xc] ;  /* 0x00000c0a04137981 */ /* 0x000f22000c1e1900 */
[----:B------:R-:W-:-:S02]  /*0530*/  IMAD.U32 R24, R24, 0x10000, RZ ;  /* 0x0001000018187824 */ /* 0x000fc400078e00ff */
[----:B------:R-:W-:Y:S01]  /*0540*/  FADD R23, R20, R23 ;  /* 0x0000001714177221 */ /* 0x000fe20000000000 */
[----:B------:R-:W4:Y:S01]  /*0550*/  LDG.E R16, desc[UR10][R2.64+0xc] ;  /* 0x00000c0a02107981 */ /* 0x000f22000c1e1900 */
[----:B------:R-:W-:-:S03]  /*0560*/  PRMT R22, R25, 0x7610, R22 ;  /* 0x0000761019167816 */ /* 0x000fc60000000016 */
[----:B------:R-:W4:Y:S04]  /*0570*/  LDG.E R20, desc[UR10][R4.64+0x10] ;  /* 0x0000100a04147981 */ /* 0x000f28000c1e1900 */
[----:B------:R-:W4:Y:S01]  /*0580*/  LDG.E R21, desc[UR10][R2.64+0x10] ;  /* 0x0000100a02157981 */ /* 0x000f22000c1e1900 */
[----:B------:R-:W-:Y:S01]  /*0590*/  SHF.L.U32 R25, R22, 0x10, RZ ;  /* 0x0000001016197819 */ /* 0x000fe200000006ff */
[----:B------:R-:W-:Y:S02]  /*05a0*/  FADD R24, R23, R24 ;  /* 0x0000001817187221 */ /* 0x000fe40000000000 */
[----:B------:R-:W4:Y:S02]  /*05b0*/  LDG.E R22, desc[UR10][R4.64+0x14] ;  /* 0x0000140a04167981 */ /* 0x000f24000c1e1900 */
[----:B------:R-:W-:-:S02]  /*05c0*/  FADD R26, R24, R25 ;  /* 0x00000019181a7221 */ /* 0x000fc40000000000 */
[----:B------:R-:W4:Y:S04]  /*05d0*/  LDG.E R25, desc[UR10][R4.64+0x18] ;  /* 0x0000180a04197981 */ /* 0x000f28000c1e1900 */
[----:B------:R-:W4:Y:S01]  /*05e0*/  LDG.E R24, desc[UR10][R2.64+0x18] ;  /* 0x0000180a02187981 */ /* 0x000f22000c1e1900 */
[----:B------:R-:W-:-:S03]  /*05f0*/  F2FP.BF16.F32.PACK_AB R10, R9, R10 ;  /* 0x0000000a090a723e */ /* 0x000fc600000010ff */
[----:B------:R-:W4:Y:S01]  /*0600*/  LDG.E R23, desc[UR10][R2.64+0x14] ;  /* 0x0000140a02177981 */ /* 0x000f22000c1e1900 */
[----:B------:R-:W-:-:S03]  /*0610*/  F2FP.BF16.F32.PACK_AB R11, R11, R8 ;  /* 0x000000080b0b723e */ /* 0x000fc600000010ff */
[----:B------:R0:W4:Y:S04]  /*0620*/  LDG.E R8, desc[UR10][R4.64+0x1c] ;  /* 0x00001c0a04087981 */ /* 0x000128000c1e1900 */
[----:B------:R1:W4:Y:S01]  /*0630*/  LDG.E R9, desc[UR10][R2.64+0x1c] ;  /* 0x00001c0a02097981 */ /* 0x000322000c1e1900 */
[----:B------:R-:W-:Y:S02]  /*0640*/  HMUL2.BF16_V2 R27, R10.H0_H0, R10.H1_H1 ;  /* 0x3000000a0a1b7232 */ /* 0x000fe40000200800 */
[----:B------:R-:W-:-:S03]  /*0650*/  HMUL2.BF16_V2 R10, R11.H0_H0, R11.H1_H1 ;  /* 0x3000000b0b0a7232 */ /* 0x000fc60000200800 */
[----:B------:R-:W-:Y:S02]  /*0660*/  PRMT R11, R27, 0x7610, R11 ;  /* 0x000076101b0b7816 */ /* 0x000fe4000000000b */
[----:B------:R-:W-:-:S03]  /*0670*/  SHF.L.U32 R10, R10, 0x10, RZ ;  /* 0x000000100a0a7819 */ /* 0x000fc600000006ff */
[----:B------:R-:W-:-:S04]  /*0680*/  IMAD.U32 R11, R11, 0x10000, RZ ;  /* 0x000100000b0b7824 */ /* 0x000fc800078e00ff */
[----:B------:R-:W-:-:S04]  /*0690*/  FADD R11, R26, R11 ;  /* 0x0000000b1a0b7221 */ /* 0x000fc80000000000 */
[----:B------:R-:W-:Y:S01]  /*06a0*/  FADD R10, R11, R10 ;  /* 0x0000000a0b0a7221 */ /* 0x000fe20000000000 */
[----:B------:R-:W-:-:S04]  /*06b0*/  UIADD3 UR9, UPT, UPT, UR9, 0x10, URZ ;  /* 0x0000001009097890 */ /* 0x000fc8000fffe0ff */
[----:B------:R-:W-:Y:S01]  /*06c0*/  UISETP.NE.AND UP1, UPT, UR9, URZ, UPT ;  /* 0x000000ff0900728c */ /* 0x000fe2000bf25270 */
[----:B0-----:R-:W-:Y:S02]  /*06d0*/  IADD3 R4, P0, PT, R4, 0x40, RZ ;  /* 0x0000004004047810 */ /* 0x001fe40007f1e0ff */
[----:B-1----:R-:W-:Y:S02]  /*06e0*/  IADD3 R2, P1, PT, R2, 0x40, RZ ;  /* 0x0000004002027810 */ /* 0x002fe40007f3e0ff */
[----:B------:R-:W-:Y:S02]  /*06f0*/  IADD3.X R5, PT, PT, RZ, R5, RZ, P0, !PT ;  /* 0x00000005ff057210 */ /* 0x000fe400007fe4ff */
[----:B------:R-:W-:Y:S02]  /*0700*/  IADD3.X R3, PT, PT, RZ, R3, RZ, P1, !PT ;  /* 0x00000003ff037210 */ /* 0x000fe40000ffe4ff */
[----:B--2---:R-:W-:-:S05]  /*0710*/  F2FP.BF16.F32.PACK_AB R12, R13, R12 ;  /* 0x0000000c0d0c723e */ /* 0x004fca00000010ff */
[----:B------:R-:W-:Y:S01]  /*0720*/  HMUL2.BF16_V2 R12, R12.H0_H0, R12.H1_H1 ;  /* 0x3000000c0c0c7232 */ /* 0x000fe20000200800 */
[----:B---3--:R-:W-:-:S04]  /*0730*/  F2FP.BF16.F32.PACK_AB R14, R14, R15 ;  /* 0x0000000f0e0e723e */ /* 0x008fc800000010ff */
[----:B------:R-:W-:Y:S01]  /*0740*/  SHF.L.U32 R11, R12, 0x10, RZ ;  /* 0x000000100c0b7819 */ /* 0x000fe200000006ff */
[----:B------:R-:W-:Y:S01]  /*0750*/  HMUL2.BF16_V2 R13, R14.H0_H0, R14.H1_H1 ;  /* 0x3000000e0e0d7232 */ /* 0x000fe20000200800 */
[----:B----4-:R-:W-:-:S03]  /*0760*/  F2FP.BF16.F32.PACK_AB R17, R17, R18 ;  /* 0x000000121111723e */ /* 0x010fc600000010ff */
[--C-:B------:R-:W-:Y:S02]  /*0770*/  FADD R10, R10, R11.reuse ;  /* 0x0000000b0a0a7221 */ /* 0x100fe40000000000 */
[----:B------:R-:W-:Y:S02]  /*0780*/  HMUL2.BF16_V2 R17, R17.H0_H0, R17.H1_H1 ;  /* 0x3000001111117232 */ /* 0x000fe40000200800 */
[----:B------:R-:W-:Y:S01]  /*0790*/  IMAD.U32 R13, R13, 0x10000, RZ ;  /* 0x000100000d0d7824 */ /* 0x000fe200078e00ff */
[----:B------:R-:W-:Y:S02]  /*07a0*/  F2FP.BF16.F32.PACK_AB R16, R16, R19 ;  /* 0x000000131010723e */ /* 0x000fe400000010ff */
[----:B------:R-:W-:Y:S01]  /*07b0*/  PRMT R11, R17, 0x7610, R11 ;  /* 0x00007610110b7816 */ /* 0x000fe2000000000b */
[----:B------:R-:W-:Y:S01]  /*07c0*/  FADD R10, R10, R13 ;  /* 0x0000000d0a0a7221 */ /* 0x000fe20000000000 */
[----:B------:R-:W-:Y:S01]  /*07d0*/  F2FP.BF16.F32.PACK_AB R20, R21, R20 ;  /* 0x000000141514723e */ /* 0x000fe200000010ff */
[----:B------:R-:W-:Y:S01]  /*07e0*/  HMUL2.BF16_V2 R12, R16.H0_H0, R16.H1_H1 ;  /* 0x30000010100c7232 */ /* 0x000fe20000200800 */
[----:B------:R-:W-:-:S03]  /*07f0*/  SHF.L.U32 R11, R11, 0x10, RZ ;  /* 0x000000100b0b7819 */ /* 0x000fc600000006ff */
[----:B------:R-:W-:Y:S02]  /*0800*/  HMUL2.BF16_V2 R20, R20.H0_H0, R20.H1_H1 ;  /* 0x3000001414147232 */ /* 0x000fe40000200800 */
[----:B------:R-:W-:Y:S01]  /*0810*/  FADD R10, R10, R11 ;  /* 0x0000000b0a0a7221 */ /* 0x000fe20000000000 */
[----:B------:R-:W-:Y:S02]  /*0820*/  SHF.L.U32 R11, R12, 0x10, RZ ;  /* 0x000000100c0b7819 */ /* 0x000fe400000006ff */
[----:B------:R-:W-:Y:S02]  /*0830*/  PRMT R12, R20, 0x7610, R12 ;  /* 0x00007610140c7816 */ /* 0x000fe4000000000c */
[----:B------:R-:W-:Y:S01]  /*0840*/  F2FP.BF16.F32.PACK_AB R24, R24, R25 ;  /* 0x000000191818723e */ /* 0x000fe200000010ff */
[----:B------:R-:W-:Y:S01]  /*0850*/  FADD R10, R10, R11 ;  /* 0x0000000b0a0a7221 */ /* 0x000fe20000000000 */
[----:B------:R-:W-:-:S03]  /*0860*/  F2FP.BF16.F32.PACK_AB R22, R23, R22 ;  /* 0x000000161716723e */ /* 0x000fc600000010ff */
[----:B------:R-:W-:Y:S02]  /*0870*/  HMUL2.BF16_V2 R24, R24.H0_H0, R24.H1_H1 ;  /* 0x3000001818187232 */ /* 0x000fe40000200800 */
[----:B------:R-:W-:Y:S02]  /*0880*/  IMAD.U32 R11, R12, 0x10000, RZ ;  /* 0x000100000c0b7824 */ /* 0x000fe400078e00ff */
[----:B------:R-:W-:Y:S01]  /*0890*/  HMUL2.BF16_V2 R13, R22.H0_H0, R22.H1_H1 ;  /* 0x30000016160d7232 */ /* 0x000fe20000200800 */
[----:B------:R-:W-:Y:S01]  /*08a0*/  F2FP.BF16.F32.PACK_AB R9, R9, R8 ;  /* 0x000000080909723e */ /* 0x000fe200000010ff */
[----:B------:R-:W-:Y:S01]  /*08b0*/  FADD R10, R10, R11 ;  /* 0x0000000b0a0a7221 */ /* 0x000fe20000000000 */
[----:B------:R-:W-:Y:S02]  /*08c0*/  PRMT R8, R24, 0x7610, R8 ;  /* 0x0000761018087816 */ /* 0x000fe40000000008 */
[----:B------:R-:W-:Y:S01]  /*08d0*/  SHF.L.U32 R13, R13, 0x10, RZ ;  /* 0x000000100d0d7819 */ /* 0x000fe200000006ff */
[----:B------:R-:W-:Y:S01]  /*08e0*/  HMUL2.BF16_V2 R11, R9.H0_H0, R9.H1_H1 ;  /* 0x30000009090b7232 */ /* 0x000fe20000200800 */
[----:B------:R-:W-:-:S03]  /*08f0*/  SHF.L.U32 R9, R8, 0x10, RZ ;  /* 0x0000001008097819 */ /* 0x000fc600000006ff */
[----:B------:R-:W-:Y:S01]  /*0900*/  FADD R10, R10, R13 ;  /* 0x0000000d0a0a7221 */ /* 0x000fe20000000000 */
[----:B------:R-:W-:-:S03]  /*0910*/  PRMT R8, R11, 0x7610, R8 ;  /* 0x000076100b087816 */ /* 0x000fc60000000008 */
[----:B------:R-:W-:Y:S02]  /*0920*/  FADD R9, R10, R9 ;  /* 0x000000090a097221 */ /* 0x000fe40000000000 */
[----:B------:R-:W-:-:S04]  /*0930*/  IMAD.U32 R8, R8, 0x10000, RZ ;  /* 0x0001000008087824 */ /* 0x000fc800078e00ff */
[----:B------:R-:W-:Y:S01]  /*0940*/  FADD R12, R9, R8 ;  /* 0x00000008090c7221 */ /* 0x000fe20000000000 */
[----:B------:R-:W-:Y:S06]  /*0950*/  BRA.U UP1, `(.L_x_2) ;  /* 0xfffffff901487547 */ /* 0x000fec000b83ffff */
.L_x_1:
[----:B------:R-:W-:Y:S05]  /*0960*/  BRA.U !UP0, `(.L_x_0) ;  /* 0x0000000908287547 */ /* 0x000fea000b800000 */
[----:B------:R-:W-:Y:S02]  /*0970*/  UISETP.GE.U32.AND UP0, UPT, UR7, 0x8, UPT ;  /* 0x000000080700788c */ /* 0x000fe4000bf06070 */
[----:B------:R-:W-:-:S04]  /*0980*/  ULOP3.LUT UR5, UR6, 0x7, URZ, 0xc0, !UPT ;  /* 0x0000000706057892 */ /* 0x000fc8000f8ec0ff */
[----:B------:R-:W-:-:S03]  /*0990*/  UISETP.NE.AND UP1, UPT, UR5, URZ, UPT ;  /* 0x000000ff0500728c */ /* 0x000fc6000bf25270 */
[----:B------:R-:W-:Y:S08]  /*09a0*/  BRA.U !UP0, `(.L_x_3) ;  /* 0x0000000108fc7547 */ /* 0x000ff0000b800000 */
[----:B------:R-:W0:Y:S01]  /*09b0*/  LDC.64 R8, c[0x0][0x380] ;  /* 0x0000e000ff087b82 */ /* 0x000e220000000a00 */
[----:B------:R-:W1:Y:S01]  /*09c0*/  LDCU.64 UR8, c[0x0][0x380] ;  /* 0x00007000ff0877ac */ /* 0x000e620008000a00 */
[C---:B------:R-:W-:Y:S01]  /*09d0*/  IMAD.IADD R5, R6.reuse, 0x1, R7 ;  /* 0x0000000106057824 */ /* 0x040fe200078e0207 */
[----:B------:R-:W-:-:S05]  /*09e0*/  IADD3 R10, P0, PT, R6, R7, RZ ;  /* 0x00000007060a7210 */ /* 0x000fca0007f1e0ff */
[----:B------:R-:W2:Y:S01]  /*09f0*/  LDC.64 R2, c[0x0][0x388] ;  /* 0x0000e200ff027b82 */ /* 0x000ea20000000a00 */
[----:B0-----:R-:W-:Y:S01]  /*0a00*/  IMAD.WIDE.U32 R8, R5, 0x4, R8 ;  /* 0x0000000405087825 */ /* 0x001fe200078e0008 */
[----:B------:R-:W-:Y:S02]  /*0a10*/  IADD3.X R5, PT, PT, RZ, RZ, RZ, P0, !PT ;  /* 0x000000ffff057210 */ /* 0x000fe400007fe4ff */
[C---:B-1----:R-:W-:Y:S02]  /*0a20*/  LEA R4, P0, R10.reuse, UR8, 0x2 ;  /* 0x000000080a047c11 */ /* 0x042fe4000f8010ff */
[----:B------:R-:W3:Y:S02]  /*0a30*/  LDG.E R20, desc[UR10][R8.64] ;  /* 0x0000000a08147981 */ /* 0x000ee4000c1e1900 */
[----:B------:R-:W-:Y:S01]  /*0a40*/  LEA.HI.X R5, R10, UR9, R5, 0x2, P0 ;  /* 0x000000090a057c11 */ /* 0x000fe200080f1405 */
[----:B--2---:R-:W-:-:S04]  /*0a50*/  IMAD.WIDE.U32 R2, R7, 0x4, R2 ;  /* 0x0000000407027825 */ /* 0x004fc800078e0002 */
[----:B------:R-:W2:Y:S04]  /*0a60*/  LDG.E R24, desc[UR10][R4.64+0x8] ;  /* 0x0000080a04187981 */ /* 0x000ea8000c1e1900 */
[----:B------:R-:W3:Y:S04]  /*0a70*/  LDG.E R19, desc[UR10][R2.64] ;  /* 0x0000000a02137981 */ /* 0x000ee8000c1e1900 */
[----:B------:R-:W2:Y:S04]  /*0a80*/  LDG.E R23, desc[UR10][R2.64+0x8] ;  /* 0x0000080a02177981 */ /* 0x000ea8000c1e1900 */
        /* <DEDUP_REMOVED lines=11> */
[----:B------:R0:W4:Y:S01]  /*0b40*/  LDG.E R18, desc[UR10][R2.64+0x1c] ;  /* 0x00001c0a02127981 */ /* 0x000122000c1e1900 */
[----:B------:R-:W-:-:S02]  /*0b50*/  IADD3 R7, PT, PT, R7, 0x8, RZ ;  /* 0x0000000807077810 */ /* 0x000fc40007ffe0ff */
[----:B---3--:R-:W-:Y:S02]  /*0b60*/  F2FP.BF16.F32.PACK_AB R19, R20, R19 ;  /* 0x000000131413723e */ /* 0x008fe400000010ff */
[----:B--2---:R-:W-:-:S03]  /*0b70*/  F2FP.BF16.F32.PACK_AB R23, R24, R23 ;  /* 0x000000171817723e */ /* 0x004fc600000010ff */
[----:B------:R-:W-:Y:S01]  /*0b80*/  HMUL2.BF16_V2 R19, R19.H0_H0, R19.H1_H1 ;  /* 0x3000001313137232 */ /* 0x000fe20000200800 */
[----:B----4-:R-:W-:Y:S01]  /*0b90*/  F2FP.BF16.F32.PACK_AB R21, R22, R21 ;  /* 0x000000151615723e */ /* 0x010fe200000010ff */
[----:B------:R-:W-:-:S03]  /*0ba0*/  HMUL2.BF16_V2 R23, R23.H0_H0, R23.H1_H1 ;  /* 0x3000001717177232 */ /* 0x000fc60000200800 */
[----:B------:R-:W-:Y:S01]  /*0bb0*/  SHF.L.U32 R19, R19, 0x10, RZ ;  /* 0x0000001013137819 */ /* 0x000fe200000006ff */
[----:B------:R-:W-:Y:S01]  /*0bc0*/  HMUL2.BF16_V2 R20, R21.H0_H0, R21.H1_H1 ;  /* 0x3000001515147232 */ /* 0x000fe20000200800 */
[----:B0-----:R-:W-:Y:S02]  /*0bd0*/  PRMT R2, R23, 0x7610, R2 ;  /* 0x0000761017027816 */ /* 0x001fe40000000002 */
[----:B------:R-:W-:Y:S01]  /*0be0*/  F2FP.BF16.F32.PACK_AB R15, R16, R15 ;  /* 0x0000000f100f723e */ /* 0x000fe200000010ff */
[----:B-----5:R-:W-:Y:S01]  /*0bf0*/  FADD R19, R12, R19 ;  /* 0x000000130c137221 */ /* 0x020fe20000000000 */
[----:B------:R-:W-:Y:S01]  /*0c00*/  IMAD.U32 R20, R20, 0x10000, RZ ;  /* 0x0001000014147824 */ /* 0x000fe200078e00ff */
[----:B------:R-:W-:Y:S02]  /*0c10*/  SHF.L.U32 R2, R2, 0x10, RZ ;  /* 0x0000001002027819 */ /* 0x000fe400000006ff */
[----:B------:R-:W-:Y:S01]  /*0c20*/  HMUL2.BF16_V2 R3, R15.H0_H0, R15.H1_H1 ;  /* 0x3000000f0f037232 */ /* 0x000fe20000200800 */
[----:B------:R-:W-:Y:S01]  /*0c30*/  F2FP.BF16.F32.PACK_AB R9, R9, R10 ;  /* 0x0000000a0909723e */ /* 0x000fe200000010ff */
[----:B------:R-:W-:-:S03]  /*0c40*/  FADD R19, R19, R20 ;  /* 0x0000001413137221 */ /* 0x000fc60000000000 */
[----:B------:R-:W-:Y:S02]  /*0c50*/  SHF.L.U32 R3, R3, 0x10, RZ ;  /* 0x0000001003037819 */ /* 0x000fe400000006ff */
[----:B------:R-:W-:Y:S01]  /*0c60*/  F2FP.BF16.F32.PACK_AB R13, R14, R13 ;  /* 0x0000000d0e0d723e */ /* 0x000fe200000010ff */
[----:B------:R-:W-:Y:S02]  /*0c70*/  HMUL2.BF16_V2 R9, R9.H0_H0, R9.H1_H1 ;  /* 0x3000000909097232 */ /* 0x000fe40000200800 */
[----:B------:R-:W-:Y:S02]  /*0c80*/  FADD R2, R19, R2 ;  /* 0x0000000213027221 */ /* 0x000fe40000000000 */
[----:B------:R-:W-:Y:S01]  /*0c90*/  HMUL2.BF16_V2 R4, R13.H0_H0, R13.H1_H1 ;  /* 0x3000000d0d047232 */ /* 0x000fe20000200800 */
[----:B------:R-:W-:Y:S01]  /*0ca0*/  F2FP.BF16.F32.PACK_AB R8, R8, R11 ;  /* 0x0000000b0808723e */ /* 0x000fe200000010ff */
[----:B------:R-:W-:-:S03]  /*0cb0*/  FADD R2, R2, R3 ;  /* 0x0000000302027221 */ /* 0x000fc60000000000 */
[----:B------:R-:W-:Y:S02]  /*0cc0*/  IMAD.U32 R5, R4, 0x10000, RZ ;  /* 0x0001000004057824 */ /* 0x000fe400078e00ff */
[----:B------:R-:W-:Y:S01]  /*0cd0*/  HMUL2.BF16_V2 R10, R8.H0_H0, R8.H1_H1 ;  /* 0x30000008080a7232 */ /* 0x000fe20000200800 */
[----:B------:R-:W-:Y:S02]  /*0ce0*/  PRMT R8, R9, 0x7610, R8 ;  /* 0x0000761009087816 */ /* 0x000fe40000000008 */
        /* <DEDUP_REMOVED lines=10> */
[----:B------:R-:W-:-:S07]  /*0d90*/  FADD R12, R2, R3 ;  /* 0x00000003020c7221 */ /* 0x000fce0000000000 */
.L_x_3:
[----:B------:R-:W-:Y:S05]  /*0da0*/  BRA.U !UP1, `(.L_x_0) ;  /* 0x0000000509187547 */ /* 0x000fea000b800000 */
[----:B------:R-:W-:Y:S02]  /*0db0*/  UISETP.GE.U32.AND UP0, UPT, UR5, 0x4, UPT ;  /* 0x000000040500788c */ /* 0x000fe4000bf06070 */
[----:B------:R-:W-:-:S04]  /*0dc0*/  ULOP3.LUT UR4, UR6, 0x3, URZ, 0xc0, !UPT ;  /* 0x0000000306047892 */ /* 0x000fc8000f8ec0ff */
[----:B------:R-:W-:-:S03]  /*0dd0*/  UISETP.NE.AND UP1, UPT, UR4, URZ, UPT ;  /* 0x000000ff0400728c */ /* 0x000fc6000bf25270 */
[----:B------:R-:W-:Y:S08]  /*0de0*/  BRA.U !UP0, `(.L_x_4) ;  /* 0x0000000108947547 */ /* 0x000ff0000b800000 */
[----:B------:R-:W0:Y:S01]  /*0df0*/  LDC.64 R8, c[0x0][0x380] ;  /* 0x0000e000ff087b82 */ /* 0x000e220000000a00 */
[----:B------:R-:W1:Y:S01]  /*0e00*/  LDCU.64 UR6, c[0x0][0x380] ;  /* 0x00007000ff0677ac */ /* 0x000e620008000a00 */
[CC--:B------:R-:W-:Y:S02]  /*0e10*/  IADD3 R10, P0, PT, R6.reuse, R7.reuse, RZ ;  /* 0x00000007060a7210 */ /* 0x0c0fe40007f1e0ff */
[----:B------:R-:W-:-:S03]  /*0e20*/  IADD3 R3, PT, PT, R6, R7, RZ ;  /* 0x0000000706037210 */ /* 0x000fc60007ffe0ff */
[----:B------:R-:W-:Y:S01]  /*0e30*/  IMAD.X R11, RZ, RZ, RZ, P0 ;  /* 0x000000ffff0b7224 */ /* 0x000fe200000e06ff */
[----:B------:R-:W2:Y:S01]  /*0e40*/  LDC.64 R4, c[0x0][0x388] ;  /* 0x0000e200ff047b82 */ /* 0x000ea20000000a00 */
[----:B-1----:R-:W-:Y:S01]  /*0e50*/  LEA R2, P0, R10, UR6, 0x2 ;  /* 0x000000060a027c11 */ /* 0x002fe2000f8010ff */
[----:B0-----:R-:W-:-:S03]  /*0e60*/  IMAD.WIDE.U32 R8, R3, 0x4, R8 ;  /* 0x0000000403087825 */ /* 0x001fc600078e0008 */
[----:B------:R-:W-:-:S03]  /*0e70*/  LEA.HI.X R3, R10, UR7, R11, 0x2, P0 ;  /* 0x000000070a037c11 */ /* 0x000fc600080f140b */
[----:B------:R-:W3:Y:S01]  /*0e80*/  LDG.E R9, desc[UR10][R8.64] ;  /* 0x0000000a08097981 */ /* 0x000ee2000c1e1900 */
[----:B--2---:R-:W-:-:S03]  /*0e90*/  IMAD.WIDE.U32 R4, R7, 0x4, R4 ;  /* 0x0000000407047825 */ /* 0x004fc600078e0004 */
[----:B------:R-:W2:Y:S04]  /*0ea0*/  LDG.E R14, desc[UR10][R2.64+0x4] ;  /* 0x0000040a020e7981 */ /* 0x000ea8000c1e1900 */
[----:B------:R-:W3:Y:S04]  /*0eb0*/  LDG.E R10, desc[UR10][R4.64] ;  /* 0x0000000a040a7981 */ /* 0x000ee8000c1e1900 */
[----:B------:R-:W2:Y:S04]  /*0ec0*/  LDG.E R11, desc[UR10][R4.64+0x4] ;  /* 0x0000040a040b7981 */ /* 0x000ea8000c1e1900 */
[----:B------:R-:W4:Y:S04]  /*0ed0*/  LDG.E R13, desc[UR10][R4.64+0x8] ;  /* 0x0000080a040d7981 */ /* 0x000f28000c1e1900 */
[----:B------:R-:W4:Y:S04]  /*0ee0*/  LDG.E R16, desc[UR10][R2.64+0x8] ;  /* 0x0000080a02107981 */ /* 0x000f28000c1e1900 */
[----:B------:R0:W4:Y:S04]  /*0ef0*/  LDG.E R18, desc[UR10][R2.64+0xc] ;  /* 0x00000c0a02127981 */ /* 0x000128000c1e1900 */
[----:B------:R-:W4:Y:S01]  /*0f00*/  LDG.E R15, desc[UR10][R4.64+0xc] ;  /* 0x00000c0a040f7981 */ /* 0x000f22000c1e1900 */
[----:B------:R-:W-:-:S02]  /*0f10*/  IADD3 R7, PT, PT, R7, 0x4, RZ ;  /* 0x0000000407077810 */ /* 0x000fc40007ffe0ff */
[----:B---3--:R-:W-:-:S05]  /*0f20*/  F2FP.BF16.F32.PACK_AB R10, R9, R10 ;  /* 0x0000000a090a723e */ /* 0x008fca00000010ff */
[----:B------:R-:W-:Y:S01]  /*0f30*/  HMUL2.BF16_V2 R10, R10.H0_H0, R10.H1_H1 ;  /* 0x3000000a0a0a7232 */ /* 0x000fe20000200800 */
[----:B--2---:R-:W-:-:S04]  /*0f40*/  F2FP.BF16.F32.PACK_AB R11, R14, R11 ;  /* 0x0000000b0e0b723e */ /* 0x004fc800000010ff */
[----:B------:R-:W-:Y:S02]  /*0f50*/  PRMT R8, R10, 0x7610, R8 ;  /* 0x000076100a087816 */ /* 0x000fe40000000008 */
[----:B----4-:R-:W-:Y:S01]  /*0f60*/  F2FP.BF16.F32.PACK_AB R13, R16, R13 ;  /* 0x0000000d100d723e */ /* 0x010fe200000010ff */
[----:B------:R-:W-:Y:S01]  /*0f70*/  HMUL2.BF16_V2 R9, R11.H0_H0, R11.H1_H1 ;  /* 0x3000000b0b097232 */ /* 0x000fe20000200800 */
[----:B0-----:R-:W-:-:S03]  /*0f80*/  SHF.L.U32 R3, R8, 0x10, RZ ;  /* 0x0000001008037819 */ /* 0x001fc600000006ff */
[----:B------:R-:W-:Y:S01]  /*0f90*/  HMUL2.BF16_V2 R13, R13.H0_H0, R13.H1_H1 ;  /* 0x3000000d0d0d7232 */ /* 0x000fe20000200800 */
[----:B------:R-:W-:Y:S02]  /*0fa0*/  SHF.L.U32 R2, R9, 0x10, RZ ;  /* 0x0000001009027819 */ /* 0x000fe400000006ff */
[----:B------:R-:W-:Y:S01]  /*0fb0*/  F2FP.BF16.F32.PACK_AB R15, R18, R15 ;  /* 0x0000000f120f723e */ /* 0x000fe200000010ff */
[----:B-----5:R-:W-:Y:S01]  /*0fc0*/  FADD R3, R12, R3 ;  /* 0x000000030c037221 */ /* 0x020fe20000000000 */
[----:B------:R-:W-:-:S03]  /*0fd0*/  PRMT R4, R13, 0x7610, R4 ;  /* 0x000076100d047816 */ /* 0x000fc60000000004 */
[----:B------:R-:W-:Y:S02]  /*0fe0*/  HMUL2.BF16_V2 R8, R15.H0_H0, R15.H1_H1 ;  /* 0x3000000f0f087232 */ /* 0x000fe40000200800 */
[----:B------:R-:W-:Y:S01]  /*0ff0*/  FADD R2, R3, R2 ;  /* 0x0000000203027221 */ /* 0x000fe20000000000 */
[----:B------:R-:W-:Y:S02]  /*1000*/  IMAD.U32 R5, R4, 0x10000, RZ ;  /* 0x0001000004057824 */ /* 0x000fe400078e00ff */
[----:B------:R-:W-:Y:S02]  /*1010*/  SHF.L.U32 R3, R8, 0x10, RZ ;  /* 0x0000001008037819 */ /* 0x000fe400000006ff */
[----:B------:R-:W-:-:S04]  /*1020*/  FADD R2, R2, R5 ;  /* 0x0000000502027221 */ /* 0x000fc80000000000 */
[----:B------:R-:W-:-:S07]  /*1030*/  FADD R12, R2, R3 ;  /* 0x00000003020c7221 */ /* 0x000fce0000000000 */
.L_x_4:
[----:B------:R-:W-:Y:S05]  /*1040*/  BRA.U !UP1, `(.L_x_0) ;  /* 0x0000000109707547 */ /* 0x000fea000b800000 */
[----:B------:R-:W0:Y:S01]  /*1050*/  LDC.64 R2, c[0x0][0x380] ;  /* 0x0000e000ff027b82 */ /* 0x000e220000000a00 */
[----:B------:R-:W-:Y:S01]  /*1060*/  IMAD.IADD R9, R6, 0x1, R7 ;  /* 0x0000000106097824 */ /* 0x000fe200078e0207 */
[----:B------:R-:W-:-:S06]  /*1070*/  UIADD3 UR4, UPT, UPT, -UR4, URZ, URZ ;  /* 0x000000ff04047290 */ /* 0x000fcc000fffe1ff */
[----:B------:R-:W1:Y:S01]  /*1080*/  LDC.64 R4, c[0x0][0x388] ;  /* 0x0000e200ff047b82 */ /* 0x000e620000000a00 */
[----:B0-----:R-:W-:-:S03]  /*1090*/  IMAD.WIDE.U32 R2, R9, 0x4, R2 ;  /* 0x0000000409027825 */ /* 0x001fc600078e0002 */
[----:B------:R-:W-:Y:S02]  /*10a0*/  MOV R10, R2 ;  /* 0x00000002000a7202 */ /* 0x000fe40000000f00 */
[----:B------:R-:W-:Y:S01]  /*10b0*/  MOV R11, R3 ;  /* 0x00000003000b7202 */ /* 0x000fe20000000f00 */
[----:B-1----:R-:W-:-:S04]  /*10c0*/  IMAD.WIDE.U32 R4, R7, 0x4, R4 ;  /* 0x0000000407047825 */ /* 0x002fc800078e0004 */
[----:B------:R-:W-:Y:S01]  /*10d0*/  IMAD.MOV.U32 R8, RZ, RZ, R4 ;  /* 0x000000ffff087224 */ /* 0x000fe200078e0004 */
[----:B------:R-:W-:-:S07]  /*10e0*/  MOV R9, R5 ;  /* 0x0000000500097202 */ /* 0x000fce0000000f00 */
.L_x_5:
[----:B------:R-:W-:Y:S01]  /*10f0*/  MOV R2, R8 ;  /* 0x0000000800027202 */ /* 0x000fe20000000f00 */
[----:B------:R-:W-:Y:S01]  /*1100*/  IMAD.MOV.U32 R3, RZ, RZ, R9 ;  /* 0x000000ffff037224 */ /* 0x000fe200078e0009 */
[----:B------:R-:W-:Y:S02]  /*1110*/  MOV R5, R11 ;  /* 0x0000000b00057202 */ /* 0x000fe40000000f00 */
[----:B------:R-:W-:Y:S02]  /*1120*/  MOV R4, R10 ;  /* 0x0000000a00047202 */ /* 0x000fe40000000f00 */
[----:B------:R-:W2:Y:S04]  /*1130*/  LDG.E R2, desc[UR10][R2.64] ;  /* 0x0000000a02027981 */ /* 0x000ea8000c1e1900 */
[----:B------:R-:W2:Y:S01]  /*1140*/  LDG.E R5, desc[UR10][R4.64] ;  /* 0x0000000a04057981 */ /* 0x000ea2000c1e1900 */
[----:B------:R-:W-:Y:S01]  /*1150*/  UIADD3 UR4, UPT, UPT, UR4, 0x1, URZ ;  /* 0x0000000104047890 */ /* 0x000fe2000fffe0ff */
[----:B------:R-:W-:-:S02]  /*1160*/  IADD3 R10, P0, PT, R10, 0x4, RZ ;  /* 0x000000040a0a7810 */ /* 0x000fc40007f1e0ff */
[----:B------:R-:W-:Y:S01]  /*1170*/  IADD3 R8, P1, PT, R8, 0x4, RZ ;  /* 0x0000000408087810 */ /* 0x000fe20007f3e0ff */
[----:B------:R-:W-:Y:S01]  /*1180*/  UISETP.NE.AND UP0, UPT, UR4, URZ, UPT ;  /* 0x000000ff0400728c */ /* 0x000fe2000bf05270 */
[----:B------:R-:W-:Y:S02]  /*1190*/  IADD3.X R11, PT, PT, RZ, R11, RZ, P0, !PT ;  /* 0x0000000bff0b7210 */ /* 0x000fe400007fe4ff */
[----:B------:R-:W-:Y:S02]  /*11a0*/  IADD3.X R9, PT, PT, RZ, R9, RZ, P1, !PT ;  /* 0x00000009ff097210 */ /* 0x000fe40000ffe4ff */
[----:B--2---:R-:W-:-:S05]  /*11b0*/  F2FP.BF16.F32.PACK_AB R3, R5, R2 ;  /* 0x000000020503723e */ /* 0x004fca00000010ff */
[----:B------:R-:W-:-:S05]  /*11c0*/  HMUL2.BF16_V2 R3, R3.H0_H0, R3.H1_H1 ;  /* 0x3000000303037232 */ /* 0x000fca0000200800 */
[----:B------:R-:W-:-:S05]  /*11d0*/  PRMT R6, R3, 0x7610, R6 ;  /* 0x0000761003067816 */ /* 0x000fca0000000006 */
[----:B------:R-:W-:-:S04]  /*11e0*/  IMAD.U32 R7, R6, 0x10000, RZ ;  /* 0x0001000006077824 */ /* 0x000fc800078e00ff */
[----:B-----5:R-:W-:Y:S01]  /*11f0*/  FADD R12, R7, R12 ;  /* 0x0000000c070c7221 */ /* 0x020fe20000000000 */
[----:B------:R-:W-:Y:S06]  /*1200*/  BRA.U UP0, `(.L_x_5) ;  /* 0xfffffffd00b87547 */ /* 0x000fec000b83ffff */
.L_x_0:
[----:B------:R-:W0:Y:S01]  /*1210*/  LDC.64 R2, c[0x0][0x3a8] ;  /* 0x0000ea00ff027b82 */ /* 0x000e220000000a00 */
[----:B-----5:R-:W-:Y:S01]  /*1220*/  FMNMX R5, R12, 10, PT ;  /* 0x412000000c057809 */ /* 0x020fe20003800000 */
[----:B0-----:R-:W-:-:S05]  /*1230*/  IMAD.WIDE R2, R0, 0x4, R2 ;  /* 0x0000000400027825 */ /* 0x001fca00078e0202 */
[----:B------:R-:W-:Y:S01]  /*1240*/  STG.E desc[UR10][R2.64], R5 ;  /* 0x0000000502007986 */ /* 0x000fe2000c10190a */
[----:B------:R-:W-:Y:S05]  /*1250*/  EXIT ;  /* 0x000000000000794d */ /* 0x000fea0003800000 */
.L_x_6:
[----:B------:R-:W-:-:S00]  /*1260*/  BRA `(.L_x_6) ;  /* 0xfffffffc00fc7947 */ /* 0x000fc0000383ffff */
[----:B------:R-:W-:-:S00]  /*1270*/  NOP ;  /* 0x0000000000007918 */ /* 0x000fc00000000000 */
        /* <DEDUP_REMOVED lines=8> */
.L_x_7:


//--------------------- .nv.shared.reserved.0     --------------------------
	.section	.nv.shared.reserved.0,"aw",@nobits
	.weak		__nv_reservedSMEM_offset_0_alias
	.size		__nv_reservedSMEM_offset_0_alias, 0, 64
	.other		__nv_reservedSMEM_offset_0_alias,@"STO_CUDA_RESERVED_SHARED STV_DEFAULT"
__nv_reservedSMEM_offset_0_alias:
	.zero		0
	.zero		64


//--------------------- .nv.constant0._Z35multinomial_baddbmm_min_kernel_bf16PKfS0_S0_iiiPf --------------------------
	.section	.nv.constant0._Z35multinomial_baddbmm_min_kernel_bf16PKfS0_S0_iiiPf,"a",@progbits
	.sectionflags	@""
	.align	4
.nv.constant0._Z35multinomial_baddbmm_min_kernel_bf16PKfS0_S0_iiiPf:
	.zero		944


//--------------------- SYMBOLS --------------------------

	.type		.nv.reservedSmem.offset0,@object
	.size		.nv.reservedSmem.offset0,0x4
